//
// Generated by NVIDIA NVVM Compiler
//
// Compiler Build ID: CL-36424714
// Cuda compilation tools, release 13.0, V13.0.88
// Based on NVVM 20.0.0
//

.version 9.0
.target sm_100
.address_size 64

	// .globl	_Z19reduce_naive_kernelILi32EEvPiS0_i
// _ZZ19reduce_naive_kernelILi32EEvPiS0_iE5sdata has been demoted

.visible .entry _Z19reduce_naive_kernelILi32EEvPiS0_i(
	.param .u64 .ptr .align 1 _Z19reduce_naive_kernelILi32EEvPiS0_i_param_0,
	.param .u64 .ptr .align 1 _Z19reduce_naive_kernelILi32EEvPiS0_i_param_1,
	.param .u32 _Z19reduce_naive_kernelILi32EEvPiS0_i_param_2
)
{
	.reg .pred 	%p<8>;
	.reg .b32 	%r<26>;
	.reg .b64 	%rd<9>;
	// demoted variable
	.shared .align 4 .b8 _ZZ19reduce_naive_kernelILi32EEvPiS0_iE5sdata[128];
	ld.param.u64 	%rd1, [_Z19reduce_naive_kernelILi32EEvPiS0_i_param_0];
	ld.param.u64 	%rd2, [_Z19reduce_naive_kernelILi32EEvPiS0_i_param_1];
	ld.param.u32 	%r8, [_Z19reduce_naive_kernelILi32EEvPiS0_i_param_2];
	mov.u32 	%r1, %tid.x;
	mov.u32 	%r2, %ctaid.x;
	mov.u32 	%r3, %ntid.x;
	mad.lo.s32 	%r4, %r2, %r3, %r1;
	setp.ge.s32 	%p1, %r4, %r8;
	@%p1 bra 	$L__BB0_2;
	cvta.to.global.u64 	%rd3, %rd1;
	mul.wide.s32 	%rd4, %r4, 4;
	add.s64 	%rd5, %rd3, %rd4;
	ld.global.u32 	%r9, [%rd5];
	shl.b32 	%r10, %r4, 2;
	mov.u32 	%r11, _ZZ19reduce_naive_kernelILi32EEvPiS0_iE5sdata;
	add.s32 	%r12, %r11, %r10;
	st.shared.u32 	[%r12], %r9;
$L__BB0_2:
	bar.sync 	0;
	setp.lt.u32 	%p2, %r3, 2;
	@%p2 bra 	$L__BB0_7;
	shl.b32 	%r14, %r1, 2;
	mov.u32 	%r15, _ZZ19reduce_naive_kernelILi32EEvPiS0_iE5sdata;
	add.s32 	%r5, %r15, %r14;
	mov.b32 	%r25, 1;
$L__BB0_4:
	shl.b32 	%r7, %r25, 1;
	add.s32 	%r16, %r7, -1;
	and.b32  	%r17, %r16, %r1;
	setp.ne.s32 	%p3, %r17, 0;
	add.s32 	%r18, %r25, %r4;
	setp.ge.s32 	%p4, %r18, %r8;
	or.pred  	%p5, %p3, %p4;
	@%p5 bra 	$L__BB0_6;
	shl.b32 	%r19, %r25, 2;
	add.s32 	%r20, %r5, %r19;
	ld.shared.u32 	%r21, [%r20];
	ld.shared.u32 	%r22, [%r5];
	add.s32 	%r23, %r22, %r21;
	st.shared.u32 	[%r5], %r23;
$L__BB0_6:
	bar.sync 	0;
	setp.lt.u32 	%p6, %r7, %r3;
	mov.u32 	%r25, %r7;
	@%p6 bra 	$L__BB0_4;
$L__BB0_7:
	setp.ne.s32 	%p7, %r1, 0;
	@%p7 bra 	$L__BB0_9;
	ld.shared.u32 	%r24, [_ZZ19reduce_naive_kernelILi32EEvPiS0_iE5sdata];
	cvta.to.global.u64 	%rd6, %rd2;
	mul.wide.u32 	%rd7, %r2, 4;
	add.s64 	%rd8, %rd6, %rd7;
	st.global.u32 	[%rd8], %r24;
$L__BB0_9:
	ret;

}


// ===== COMPILED SASS (sm_100) =====

	.target	sm_100

	.elftype	@"ET_EXEC"


//--------------------- .note.nv.tkinfo           --------------------------
	.section	.note.nv.tkinfo,"",@"SHT_NOTE"
	.sectionflags	@"SHF_NOTE_NV_TKINFO"
	.tkinfo
        /*0018*/ 	.word	0x00000002
        /*0030*/ 	.string	""
        /*0030*/ 	.string	"ptxas"
        /*0030*/ 	.string	"Cuda compilation tools, release 13.0, V13.0.88"
        /*0030*/ 	.string	"Build cuda_13.0.r13.0/compiler.36424714_0"
        /*0030*/ 	.string	"-arch sm_100 -m 64 "



//--------------------- .note.nv.cuinfo           --------------------------
	.section	.note.nv.cuinfo,"",@"SHT_NOTE"
	.sectionflags	@"SHF_NOTE_NV_CUINFO"
        /*0018*/ 	.short	0x0002
        /*001a*/ 	.short	0x0064
        /*001c*/ 	.short	0x0082
	.zero		2


//--------------------- .nv.info                  --------------------------
	.section	.nv.info,"",@"SHT_CUDA_INFO"
	.align	4


	//----- nvinfo : EIATTR_REGCOUNT
	.align		4
        /*0000*/ 	.byte	0x04, 0x2f
        /*0002*/ 	.short	(.L_1 - .L_0)
	.align		4
.L_0:
        /*0004*/ 	.word	index@(_Z19reduce_naive_kernelILi32EEvPiS0_i)
        /*0008*/ 	.word	0x0000000c


	//----- nvinfo : EIATTR_FRAME_SIZE
	.align		4
.L_1:
        /*000c*/ 	.byte	0x04, 0x11
        /*000e*/ 	.short	(.L_3 - .L_2)
	.align		4
.L_2:
        /*0010*/ 	.word	index@(_Z19reduce_naive_kernelILi32EEvPiS0_i)
        /*0014*/ 	.word	0x00000000


	//----- nvinfo : EIATTR_MIN_STACK_SIZE
	.align		4
.L_3:
        /*0018*/ 	.byte	0x04, 0x12
        /*001a*/ 	.short	(.L_5 - .L_4)
	.align		4
.L_4:
        /*001c*/ 	.word	index@(_Z19reduce_naive_kernelILi32EEvPiS0_i)
        /*0020*/ 	.word	0x00000000
.L_5:


//--------------------- .nv.compat                --------------------------
	.section	.nv.compat,"",@"SHT_CUDA_COMPAT_INFO"
	.align	4
        /*0000*/ 	.byte	0x02, 0x09, 0x00, 0x00, 0x02, 0x02, 0x01, 0x00, 0x02, 0x05, 0x05, 0x00, 0x03, 0x07, 0x01, 0x01
        /*0010*/ 	.byte	0x02, 0x03, 0x00, 0x00, 0x02, 0x06, 0x01, 0x00, 0x04, 0x0b, 0x08, 0x00, 0x09, 0x00, 0x00, 0x00
        /*0020*/ 	.byte	0x00, 0x00, 0x00, 0x00


//--------------------- .nv.info._Z19reduce_naive_kernelILi32EEvPiS0_i --------------------------
	.section	.nv.info._Z19reduce_naive_kernelILi32EEvPiS0_i,"",@"SHT_CUDA_INFO"
	.sectionflags	@""
	.align	4


	//----- nvinfo : EIATTR_CUDA_API_VERSION
	.align		4
        /*0000*/ 	.byte	0x04, 0x37
        /*0002*/ 	.short	(.L_7 - .L_6)
.L_6:
        /*0004*/ 	.word	0x00000082


	//----- nvinfo : EIATTR_KPARAM_INFO
	.align		4
.L_7:
        /*0008*/ 	.byte	0x04, 0x17
        /*000a*/ 	.short	(.L_9 - .L_8)
.L_8:
        /*000c*/ 	.word	0x00000000
        /*0010*/ 	.short	0x0002
        /*0012*/ 	.short	0x0010
        /*0014*/ 	.byte	0x00, 0xf0, 0x11, 0x00


	//----- nvinfo : EIATTR_KPARAM_INFO
	.align		4
.L_9:
        /*0018*/ 	.byte	0x04, 0x17
        /*001a*/ 	.short	(.L_11 - .L_10)
.L_10:
        /*001c*/ 	.word	0x00000000
        /*0020*/ 	.short	0x0001
        /*0022*/ 	.short	0x0008
        /*0024*/ 	.byte	0x00, 0xf5, 0x21, 0x00


	//----- nvinfo : EIATTR_KPARAM_INFO
	.align		4
.L_11:
        /*0028*/ 	.byte	0x04, 0x17
        /*002a*/ 	.short	(.L_13 - .L_12)
.L_12:
        /*002c*/ 	.word	0x00000000
        /*0030*/ 	.short	0x0000
        /*0032*/ 	.short	0x0000
        /*0034*/ 	.byte	0x00, 0xf5, 0x21, 0x00


	//----- nvinfo : EIATTR_SPARSE_MMA_MASK
	.align		4
.L_13:
        /*0038*/ 	.byte	0x03, 0x50
        /*003a*/ 	.short	0x0000


	//----- nvinfo : EIATTR_MAXREG_COUNT
	.align		4
        /*003c*/ 	.byte	0x03, 0x1b
        /*003e*/ 	.short	0x00ff


	//----- nvinfo : EIATTR_NUM_BARRIERS
	.align		4
        /*0040*/ 	.byte	0x02, 0x4c
        /*0042*/ 	.byte	0x01
	.zero		1


	//----- nvinfo : EIATTR_MERCURY_ISA_VERSION
	.align		4
        /*0044*/ 	.byte	0x03, 0x5f
        /*0046*/ 	.short	0x0101


	//----- nvinfo : EIATTR_VRC_CTA_INIT_COUNT
	.align		4
        /*0048*/ 	.byte	0x02, 0x4a
	.zero		1
	.zero		1


	//----- nvinfo : EIATTR_EXIT_INSTR_OFFSETS
	.align		4
        /*004c*/ 	.byte	0x04, 0x1c
        /*004e*/ 	.short	(.L_15 - .L_14)


	//   ....[0]....
.L_14:
        /*0050*/ 	.word	0x000002b0


	//   ....[1]....
        /*0054*/ 	.word	0x00000330


	//----- nvinfo : EIATTR_CRS_STACK_SIZE
	.align		4
.L_15:
        /*0058*/ 	.byte	0x04, 0x1e
        /*005a*/ 	.short	(.L_17 - .L_16)
.L_16:
        /*005c*/ 	.word	0x00000000


	//----- nvinfo : EIATTR_CBANK_PARAM_SIZE
	.align		4
.L_17:
        /*0060*/ 	.byte	0x03, 0x19
        /*0062*/ 	.short	0x0014


	//----- nvinfo : EIATTR_PARAM_CBANK
	.align		4
        /*0064*/ 	.byte	0x04, 0x0a
        /*0066*/ 	.short	(.L_19 - .L_18)
	.align		4
.L_18:
        /*0068*/ 	.word	index@(.nv.constant0._Z19reduce_naive_kernelILi32EEvPiS0_i)
        /*006c*/ 	.short	0x0380
        /*006e*/ 	.short	0x0014


	//----- nvinfo : EIATTR_SW_WAR
	.align		4
.L_19:
        /*0070*/ 	.byte	0x04, 0x36
        /*0072*/ 	.short	(.L_21 - .L_20)
.L_20:
        /*0074*/ 	.word	0x00000008
.L_21:


//--------------------- .nv.callgraph             --------------------------
	.section	.nv.callgraph,"",@"SHT_CUDA_CALLGRAPH"
	.align	4
	.sectionentsize	8
	.align		4
        /*0000*/ 	.word	0x00000000
	.align		4
        /*0004*/ 	.word	0xffffffff
	.align		4
        /*0008*/ 	.word	0x00000000
	.align		4
        /*000c*/ 	.word	0xfffffffe
	.align		4
        /*0010*/ 	.word	0x00000000
	.align		4
        /*0014*/ 	.word	0xfffffffd
	.align		4
        /*0018*/ 	.word	0x00000000
	.align		4
        /*001c*/ 	.word	0xfffffffc


//--------------------- .text._Z19reduce_naive_kernelILi32EEvPiS0_i --------------------------
	.section	.text._Z19reduce_naive_kernelILi32EEvPiS0_i,"ax",@progbits
	.align	128
        .global         _Z19reduce_naive_kernelILi32EEvPiS0_i
        .type           _Z19reduce_naive_kernelILi32EEvPiS0_i,@function
        .size           _Z19reduce_naive_kernelILi32EEvPiS0_i,(.L_x_5 - _Z19reduce_naive_kernelILi32EEvPiS0_i)
        .other          _Z19reduce_naive_kernelILi32EEvPiS0_i,@"STO_CUDA_ENTRY STV_DEFAULT"
_Z19reduce_naive_kernelILi32EEvPiS0_i:
.text._Z19reduce_naive_kernelILi32EEvPiS0_i:
[----:B------:R-:W-:Y:S01]  /*0000*/  LDC R1, c[0x0][0x37c] ;  /* 0x0000df00ff017b82 */ /* 0x000fe20000000800 */
[----:B------:R-:W0:Y:S01]  /*0010*/  S2R R4, SR_TID.X ;  /* 0x0000000000047919 */ /* 0x000e220000002100 */
[----:B------:R-:W1:Y:S01]  /*0020*/  LDCU UR8, c[0x0][0x360] ;  /* 0x00006c00ff0877ac */ /* 0x000e620008000800 */
[----:B------:R-:W-:Y:S01]  /*0030*/  BSSY.RECONVERGENT B0, `(.L_x_0) ;  /* 0x0000010000007945 */ /* 0x000fe20003800200 */
[----:B------:R-:W1:Y:S01]  /*0040*/  S2R R9, SR_CTAID.X ;  /* 0x0000000000097919 */ /* 0x000e620000002500 */
[----:B------:R-:W2:Y:S01]  /*0050*/  LDCU UR4, c[0x0][0x390] ;  /* 0x00007200ff0477ac */ /* 0x000ea20008000800 */
[----:B------:R-:W3:Y:S01]  /*0060*/  LDCU.64 UR6, c[0x0][0x358] ;  /* 0x00006b00ff0677ac */ /* 0x000ee20008000a00 */
[----:B0-----:R-:W-:Y:S01]  /*0070*/  ISETP.NE.AND P1, PT, R4, RZ, PT ;  /* 0x000000ff0400720c */ /* 0x001fe20003f25270 */
[----:B-1----:R-:W-:-:S05]  /*0080*/  IMAD R5, R9, UR8, R4 ;  /* 0x0000000809057c24 */ /* 0x002fca000f8e0204 */
[----:B--2---:R-:W-:-:S13]  /*0090*/  ISETP.GE.AND P0, PT, R5, UR4, PT ;  /* 0x0000000405007c0c */ /* 0x004fda000bf06270 */
[----:B---3--:R-:W-:Y:S05]  /*00a0*/  @P0 BRA `(.L_x_1) ;  /* 0x0000000000200947 */ /* 0x008fea0003800000 */
[----:B------:R-:W0:Y:S02]  /*00b0*/  LDC.64 R2, c[0x0][0x380] ;  /* 0x0000e000ff027b82 */ /* 0x000e240000000a00 */
[----:B0-----:R-:W-:-:S06]  /*00c0*/  IMAD.WIDE R2, R5, 0x4, R2 ;  /* 0x0000000405027825 */ /* 0x001fcc00078e0202 */
[----:B------:R-:W2:Y:S01]  /*00d0*/  LDG.E R2, desc[UR6][R2.64] ;  /* 0x0000000602027981 */ /* 0x000ea2000c1e1900 */
[----:B------:R-:W0:Y:S01]  /*00e0*/  S2UR UR5, SR_CgaCtaId ;  /* 0x00000000000579c3 */ /* 0x000e220000008800 */
[----:B------:R-:W-:Y:S02]  /*00f0*/  UMOV UR4, 0x400 ;  /* 0x0000040000047882 */ /* 0x000fe40000000000 */
[----:B0-----:R-:W-:-:S06]  /*0100*/  ULEA UR4, UR5, UR4, 0x18 ;  /* 0x0000000405047291 */ /* 0x001fcc000f8ec0ff */
[----:B------:R-:W-:-:S05]  /*0110*/  LEA R7, R5, UR4, 0x2 ;  /* 0x0000000405077c11 */ /* 0x000fca000f8e10ff */
[----:B--2---:R0:W-:Y:S02]  /*0120*/  STS [R7], R2 ;  /* 0x0000000207007388 */ /* 0x0041e40000000800 */
.L_x_1:
[----:B------:R-:W-:Y:S05]  /*0130*/  BSYNC.RECONVERGENT B0 ;  /* 0x0000000000007941 */ /* 0x000fea0003800200 */
.L_x_0:
[----:B------:R-:W-:Y:S01]  /*0140*/  BAR.SYNC.DEFER_BLOCKING 0x0 ;  /* 0x0000000000007b1d */ /* 0x000fe20000010000 */
[----:B------:R-:W-:-:S09]  /*0150*/  UISETP.GE.U32.AND UP0, UPT, UR8, 0x2, UPT ;  /* 0x000000020800788c */ /* 0x000fd2000bf06070 */
[----:B------:R-:W-:Y:S05]  /*0160*/  BRA.U !UP0, `(.L_x_2) ;  /* 0x0000000108507547 */ /* 0x000fea000b800000 */
[----:B------:R-:W1:Y:S01]  /*0170*/  S2UR UR5, SR_CgaCtaId ;  /* 0x00000000000579c3 */ /* 0x000e620000008800 */
[----:B------:R-:W-:Y:S01]  /*0180*/  UMOV UR4, 0x400 ;  /* 0x0000040000047882 */ /* 0x000fe20000000000 */
[----:B0-----:R-:W-:Y:S01]  /*0190*/  IMAD.MOV.U32 R2, RZ, RZ, 0x1 ;  /* 0x00000001ff027424 */ /* 0x001fe200078e00ff */
[----:B------:R-:W0:Y:S01]  /*01a0*/  LDCU UR9, c[0x0][0x390] ;  /* 0x00007200ff0977ac */ /* 0x000e220008000800 */
[----:B-1----:R-:W-:-:S06]  /*01b0*/  ULEA UR4, UR5, UR4, 0x18 ;  /* 0x0000000405047291 */ /* 0x002fcc000f8ec0ff */
[----:B0-----:R-:W-:-:S07]  /*01c0*/  LEA R0, R4, UR4, 0x2 ;  /* 0x0000000404007c11 */ /* 0x001fce000f8e10ff */
.L_x_3:
[----:B------:R-:W-:Y:S02]  /*01d0*/  IMAD.SHL.U32 R6, R2, 0x2, RZ ;  /* 0x0000000202067824 */ /* 0x000fe400078e00ff */
[----:B------:R-:W-:-:S03]  /*01e0*/  IMAD.IADD R7, R5, 0x1, R2 ;  /* 0x0000000105077824 */ /* 0x000fc600078e0202 */
[----:B------:R-:W-:-:S04]  /*01f0*/  IADD3 R3, PT, PT, R6, -0x1, RZ ;  /* 0xffffffff06037810 */ /* 0x000fc80007ffe0ff */
[----:B------:R-:W-:-:S04]  /*0200*/  LOP3.LUT P0, RZ, R3, R4, RZ, 0xc0, !PT ;  /* 0x0000000403ff7212 */ /* 0x000fc8000780c0ff */
[----:B------:R-:W-:-:S13]  /*0210*/  ISETP.GE.OR P0, PT, R7, UR9, P0 ;  /* 0x0000000907007c0c */ /* 0x000fda0008706670 */
[----:B------:R-:W-:Y:S02]  /*0220*/  @!P0 LEA R3, R2, R0, 0x2 ;  /* 0x0000000002038211 */ /* 0x000fe400078e10ff */
[----:B------:R-:W-:Y:S04]  /*0230*/  @!P0 LDS R2, [R0] ;  /* 0x0000000000028984 */ /* 0x000fe80000000800 */
[----:B------:R-:W0:Y:S02]  /*0240*/  @!P0 LDS R3, [R3] ;  /* 0x0000000003038984 */ /* 0x000e240000000800 */
[----:B0-----:R-:W-:Y:S01]  /*0250*/  @!P0 IMAD.IADD R7, R3, 0x1, R2 ;  /* 0x0000000103078824 */ /* 0x001fe200078e0202 */
[----:B------:R-:W-:-:S04]  /*0260*/  MOV R2, R6 ;  /* 0x0000000600027202 */ /* 0x000fc80000000f00 */
[----:B------:R1:W-:Y:S01]  /*0270*/  @!P0 STS [R0], R7 ;  /* 0x0000000700008388 */ /* 0x0003e20000000800 */
[----:B------:R-:W-:Y:S01]  /*0280*/  BAR.SYNC.DEFER_BLOCKING 0x0 ;  /* 0x0000000000007b1d */ /* 0x000fe20000010000 */
[----:B------:R-:W-:-:S13]  /*0290*/  ISETP.GE.U32.AND P0, PT, R6, UR8, PT ;  /* 0x0000000806007c0c */ /* 0x000fda000bf06070 */
[----:B-1----:R-:W-:Y:S05]  /*02a0*/  @!P0 BRA `(.L_x_3) ;  /* 0xfffffffc00c88947 */ /* 0x002fea000383ffff */
.L_x_2:
[----:B------:R-:W-:Y:S05]  /*02b0*/  @P1 EXIT ;  /* 0x000000000000194d */ /* 0x000fea0003800000 */
[----:B------:R-:W1:Y:S01]  /*02c0*/  S2UR UR5, SR_CgaCtaId ;  /* 0x00000000000579c3 */ /* 0x000e620000008800 */
[----:B------:R-:W-:-:S07]  /*02d0*/  UMOV UR4, 0x400 ;  /* 0x0000040000047882 */ /* 0x000fce0000000000 */
[----:B0-----:R-:W0:Y:S01]  /*02e0*/  LDC.64 R2, c[0x0][0x388] ;  /* 0x0000e200ff027b82 */ /* 0x001e220000000a00 */
[----:B-1----:R-:W-:Y:S01]  /*02f0*/  ULEA UR4, UR5, UR4, 0x18 ;  /* 0x0000000405047291 */ /* 0x002fe2000f8ec0ff */
[----:B0-----:R-:W-:-:S08]  /*0300*/  IMAD.WIDE.U32 R2, R9, 0x4, R2 ;  /* 0x0000000409027825 */ /* 0x001fd000078e0002 */
[----:B------:R-:W0:Y:S04]  /*0310*/  LDS R5, [UR4] ;  /* 0x00000004ff057984 */ /* 0x000e280008000800 */
[----:B0-----:R-:W-:Y:S01]  /*0320*/  STG.E desc[UR6][R2.64], R5 ;  /* 0x0000000502007986 */ /* 0x001fe2000c101906 */
[----:B------:R-:W-:Y:S05]  /*0330*/  EXIT ;  /* 0x000000000000794d */ /* 0x000fea0003800000 */
.L_x_4:
[----:B------:R-:W-:-:S00]  /*0340*/  BRA `(.L_x_4) ;  /* 0xfffffffc00fc7947 */ /* 0x000fc0000383ffff */
[----:B------:R-:W-:-:S00]  /*0350*/  NOP ;  /* 0x0000000000007918 */ /* 0x000fc00000000000 */
        /* <DEDUP_REMOVED lines=10> */
.L_x_5:


//--------------------- .nv.shared._Z19reduce_naive_kernelILi32EEvPiS0_i --------------------------
	.section	.nv.shared._Z19reduce_naive_kernelILi32EEvPiS0_i,"aw",@nobits
	.sectionflags	@""
	.align	4
.nv.shared._Z19reduce_naive_kernelILi32EEvPiS0_i:
	.zero		1152


//--------------------- .nv.shared.reserved.0     --------------------------
	.section	.nv.shared.reserved.0,"aw",@nobits
	.weak		__nv_reservedSMEM_offset_0_alias
	.size		__nv_reservedSMEM_offset_0_alias, 0, 64
	.other		__nv_reservedSMEM_offset_0_alias,@"STO_CUDA_RESERVED_SHARED STV_DEFAULT"
__nv_reservedSMEM_offset_0_alias:
	.zero		0
	.zero		64


//--------------------- .nv.constant0._Z19reduce_naive_kernelILi32EEvPiS0_i --------------------------
	.section	.nv.constant0._Z19reduce_naive_kernelILi32EEvPiS0_i,"a",@progbits
	.sectionflags	@""
	.align	4
.nv.constant0._Z19reduce_naive_kernelILi32EEvPiS0_i:
	.zero		916


//--------------------- SYMBOLS --------------------------

	.type		.nv.reservedSmem.offset0,@object
	.size		.nv.reservedSmem.offset0,0x4
	.type		.nv.reservedSmem.cap,@object
	.size		.nv.reservedSmem.cap,0x4
